//
// Generated by NVIDIA NVVM Compiler
//
// Compiler Build ID: CL-36424714
// Cuda compilation tools, release 13.0, V13.0.88
// Based on NVVM 20.0.0
//

.version 9.0
.target sm_100
.address_size 64

	// .globl	_Z13reverse_arrayPfi
// _ZZ13reverse_arrayPfiE8ssm_left has been demoted
// _ZZ13reverse_arrayPfiE9ssm_right has been demoted

.visible .entry _Z13reverse_arrayPfi(
	.param .u64 .ptr .align 1 _Z13reverse_arrayPfi_param_0,
	.param .u32 _Z13reverse_arrayPfi_param_1
)
{
	.reg .pred 	%p<8>;
	.reg .b32 	%r<31>;
	.reg .b32 	%f<5>;
	.reg .b64 	%rd<7>;
	// demoted variable
	.shared .align 4 .b8 _ZZ13reverse_arrayPfiE8ssm_left[1024];
	// demoted variable
	.shared .align 4 .b8 _ZZ13reverse_arrayPfiE9ssm_right[1024];
	ld.param.u64 	%rd4, [_Z13reverse_arrayPfi_param_0];
	ld.param.u32 	%r5, [_Z13reverse_arrayPfi_param_1];
	cvta.to.global.u64 	%rd1, %rd4;
	mov.u32 	%r1, %tid.x;
	mov.u32 	%r6, %ctaid.x;
	mov.u32 	%r7, %ntid.x;
	mul.lo.s32 	%r8, %r6, %r7;
	add.s32 	%r2, %r8, %r1;
	add.s32 	%r9, %r7, %r8;
	sub.s32 	%r3, %r1, %r9;
	setp.ge.s32 	%p2, %r2, %r5;
	mul.wide.s32 	%rd5, %r2, 4;
	add.s64 	%rd2, %rd1, %rd5;
	@%p2 bra 	$L__BB0_2;
	ld.global.f32 	%f1, [%rd2];
	shl.b32 	%r14, %r1, 2;
	mov.u32 	%r15, _ZZ13reverse_arrayPfiE8ssm_left;
	add.s32 	%r16, %r15, %r14;
	st.shared.f32 	[%r16], %f1;
	bra.uni 	$L__BB0_3;
$L__BB0_2:
	shl.b32 	%r10, %r1, 2;
	mov.u32 	%r11, _ZZ13reverse_arrayPfiE8ssm_left;
	add.s32 	%r12, %r11, %r10;
	mov.b32 	%r13, 0;
	st.shared.u32 	[%r12], %r13;
$L__BB0_3:
	add.s32 	%r17, %r3, %r5;
	setp.gt.s32 	%p3, %r17, -1;
	setp.lt.s32 	%p4, %r17, %r5;
	and.pred  	%p1, %p3, %p4;
	mul.wide.u32 	%rd6, %r17, 4;
	add.s64 	%rd3, %rd1, %rd6;
	not.pred 	%p5, %p1;
	@%p5 bra 	$L__BB0_5;
	ld.global.f32 	%f2, [%rd3];
	shl.b32 	%r22, %r1, 2;
	mov.u32 	%r23, _ZZ13reverse_arrayPfiE9ssm_right;
	add.s32 	%r24, %r23, %r22;
	st.shared.f32 	[%r24], %f2;
	bra.uni 	$L__BB0_6;
$L__BB0_5:
	shl.b32 	%r18, %r1, 2;
	mov.u32 	%r19, _ZZ13reverse_arrayPfiE9ssm_right;
	add.s32 	%r20, %r19, %r18;
	mov.b32 	%r21, 0;
	st.shared.u32 	[%r20], %r21;
$L__BB0_6:
	setp.ge.s32 	%p6, %r2, %r5;
	bar.sync 	0;
	neg.s32 	%r4, %r1;
	@%p6 bra 	$L__BB0_8;
	shl.b32 	%r25, %r4, 2;
	mov.u32 	%r26, _ZZ13reverse_arrayPfiE9ssm_right;
	add.s32 	%r27, %r26, %r25;
	ld.shared.f32 	%f3, [%r27+1020];
	st.global.f32 	[%rd2], %f3;
$L__BB0_8:
	@%p5 bra 	$L__BB0_10;
	shl.b32 	%r28, %r4, 2;
	mov.u32 	%r29, _ZZ13reverse_arrayPfiE8ssm_left;
	add.s32 	%r30, %r29, %r28;
	ld.shared.f32 	%f4, [%r30+1020];
	st.global.f32 	[%rd3], %f4;
$L__BB0_10:
	ret;

}


// ===== COMPILED SASS (sm_100) =====

	.target	sm_100

	.elftype	@"ET_EXEC"


//--------------------- .note.nv.tkinfo           --------------------------
	.section	.note.nv.tkinfo,"",@"SHT_NOTE"
	.sectionflags	@"SHF_NOTE_NV_TKINFO"
	.tkinfo
        /*0018*/ 	.word	0x00000002
        /*0030*/ 	.string	""
        /*0030*/ 	.string	"ptxas"
        /*0030*/ 	.string	"Cuda compilation tools, release 13.0, V13.0.88"
        /*0030*/ 	.string	"Build cuda_13.0.r13.0/compiler.36424714_0"
        /*0030*/ 	.string	"-arch sm_100 -m 64 "



//--------------------- .note.nv.cuinfo           --------------------------
	.section	.note.nv.cuinfo,"",@"SHT_NOTE"
	.sectionflags	@"SHF_NOTE_NV_CUINFO"
        /*0018*/ 	.short	0x0002
        /*001a*/ 	.short	0x0064
        /*001c*/ 	.short	0x0082
	.zero		2


//--------------------- .nv.info                  --------------------------
	.section	.nv.info,"",@"SHT_CUDA_INFO"
	.align	4


	//----- nvinfo : EIATTR_REGCOUNT
	.align		4
        /*0000*/ 	.byte	0x04, 0x2f
        /*0002*/ 	.short	(.L_1 - .L_0)
	.align		4
.L_0:
        /*0004*/ 	.word	index@(_Z13reverse_arrayPfi)
        /*0008*/ 	.word	0x00000012


	//----- nvinfo : EIATTR_FRAME_SIZE
	.align		4
.L_1:
        /*000c*/ 	.byte	0x04, 0x11
        /*000e*/ 	.short	(.L_3 - .L_2)
	.align		4
.L_2:
        /*0010*/ 	.word	index@(_Z13reverse_arrayPfi)
        /*0014*/ 	.word	0x00000000


	//----- nvinfo : EIATTR_MIN_STACK_SIZE
	.align		4
.L_3:
        /*0018*/ 	.byte	0x04, 0x12
        /*001a*/ 	.short	(.L_5 - .L_4)
	.align		4
.L_4:
        /*001c*/ 	.word	index@(_Z13reverse_arrayPfi)
        /*0020*/ 	.word	0x00000000
.L_5:


//--------------------- .nv.compat                --------------------------
	.section	.nv.compat,"",@"SHT_CUDA_COMPAT_INFO"
	.align	4
        /*0000*/ 	.byte	0x02, 0x09, 0x00, 0x00, 0x02, 0x02, 0x01, 0x00, 0x02, 0x05, 0x05, 0x00, 0x03, 0x07, 0x01, 0x01
        /*0010*/ 	.byte	0x02, 0x03, 0x00, 0x00, 0x02, 0x06, 0x01, 0x00, 0x04, 0x0b, 0x08, 0x00, 0x09, 0x00, 0x00, 0x00
        /*0020*/ 	.byte	0x00, 0x00, 0x00, 0x00


//--------------------- .nv.info._Z13reverse_arrayPfi --------------------------
	.section	.nv.info._Z13reverse_arrayPfi,"",@"SHT_CUDA_INFO"
	.sectionflags	@""
	.align	4


	//----- nvinfo : EIATTR_CUDA_API_VERSION
	.align		4
        /*0000*/ 	.byte	0x04, 0x37
        /*0002*/ 	.short	(.L_7 - .L_6)
.L_6:
        /*0004*/ 	.word	0x00000082


	//----- nvinfo : EIATTR_KPARAM_INFO
	.align		4
.L_7:
        /*0008*/ 	.byte	0x04, 0x17
        /*000a*/ 	.short	(.L_9 - .L_8)
.L_8:
        /*000c*/ 	.word	0x00000000
        /*0010*/ 	.short	0x0001
        /*0012*/ 	.short	0x0008
        /*0014*/ 	.byte	0x00, 0xf0, 0x11, 0x00


	//----- nvinfo : EIATTR_KPARAM_INFO
	.align		4
.L_9:
        /*0018*/ 	.byte	0x04, 0x17
        /*001a*/ 	.short	(.L_11 - .L_10)
.L_10:
        /*001c*/ 	.word	0x00000000
        /*0020*/ 	.short	0x0000
        /*0022*/ 	.short	0x0000
        /*0024*/ 	.byte	0x00, 0xf5, 0x21, 0x00


	//----- nvinfo : EIATTR_SPARSE_MMA_MASK
	.align		4
.L_11:
        /*0028*/ 	.byte	0x03, 0x50
        /*002a*/ 	.short	0x0000


	//----- nvinfo : EIATTR_MAXREG_COUNT
	.align		4
        /*002c*/ 	.byte	0x03, 0x1b
        /*002e*/ 	.short	0x00ff


	//----- nvinfo : EIATTR_NUM_BARRIERS
	.align		4
        /*0030*/ 	.byte	0x02, 0x4c
        /*0032*/ 	.byte	0x01
	.zero		1


	//----- nvinfo : EIATTR_MERCURY_ISA_VERSION
	.align		4
        /*0034*/ 	.byte	0x03, 0x5f
        /*0036*/ 	.short	0x0101


	//----- nvinfo : EIATTR_VRC_CTA_INIT_COUNT
	.align		4
        /*0038*/ 	.byte	0x02, 0x4a
	.zero		1
	.zero		1


	//----- nvinfo : EIATTR_EXIT_INSTR_OFFSETS
	.align		4
        /*003c*/ 	.byte	0x04, 0x1c
        /*003e*/ 	.short	(.L_13 - .L_12)


	//   ....[0]....
.L_12:
        /*0040*/ 	.word	0x00000290


	//   ....[1]....
        /*0044*/ 	.word	0x000002d0


	//----- nvinfo : EIATTR_CBANK_PARAM_SIZE
	.align		4
.L_13:
        /*0048*/ 	.byte	0x03, 0x19
        /*004a*/ 	.short	0x000c


	//----- nvinfo : EIATTR_PARAM_CBANK
	.align		4
        /*004c*/ 	.byte	0x04, 0x0a
        /*004e*/ 	.short	(.L_15 - .L_14)
	.align		4
.L_14:
        /*0050*/ 	.word	index@(.nv.constant0._Z13reverse_arrayPfi)
        /*0054*/ 	.short	0x0380
        /*0056*/ 	.short	0x000c


	//----- nvinfo : EIATTR_SW_WAR
	.align		4
.L_15:
        /*0058*/ 	.byte	0x04, 0x36
        /*005a*/ 	.short	(.L_17 - .L_16)
.L_16:
        /*005c*/ 	.word	0x00000008
.L_17:


//--------------------- .nv.callgraph             --------------------------
	.section	.nv.callgraph,"",@"SHT_CUDA_CALLGRAPH"
	.align	4
	.sectionentsize	8
	.align		4
        /*0000*/ 	.word	0x00000000
	.align		4
        /*0004*/ 	.word	0xffffffff
	.align		4
        /*0008*/ 	.word	0x00000000
	.align		4
        /*000c*/ 	.word	0xfffffffe
	.align		4
        /*0010*/ 	.word	0x00000000
	.align		4
        /*0014*/ 	.word	0xfffffffd
	.align		4
        /*0018*/ 	.word	0x00000000
	.align		4
        /*001c*/ 	.word	0xfffffffc


//--------------------- .text._Z13reverse_arrayPfi --------------------------
	.section	.text._Z13reverse_arrayPfi,"ax",@progbits
	.align	128
        .global         _Z13reverse_arrayPfi
        .type           _Z13reverse_arrayPfi,@function
        .size           _Z13reverse_arrayPfi,(.L_x_1 - _Z13reverse_arrayPfi)
        .other          _Z13reverse_arrayPfi,@"STO_CUDA_ENTRY STV_DEFAULT"
_Z13reverse_arrayPfi:
.text._Z13reverse_arrayPfi:
[----:B------:R-:W-:Y:S01]  /*0000*/  LDC R1, c[0x0][0x37c] ;  /* 0x0000df00ff017b82 */ /* 0x000fe20000000800 */
[----:B------:R-:W0:Y:S07]  /*0010*/  S2R R15, SR_TID.X ;  /* 0x00000000000f7919 */ /* 0x000e2e0000002100 */
[----:B------:R-:W1:Y:S01]  /*0020*/  S2UR UR6, SR_CTAID.X ;  /* 0x00000000000679c3 */ /* 0x000e620000002500 */
[----:B------:R-:W2:Y:S01]  /*0030*/  LDCU UR7, c[0x0][0x388] ;  /* 0x00007100ff0777ac */ /* 0x000ea20008000800 */
[----:B------:R-:W3:Y:S06]  /*0040*/  LDCU.64 UR4, c[0x0][0x358] ;  /* 0x00006b00ff0477ac */ /* 0x000eec0008000a00 */
[----:B------:R-:W1:Y:S08]  /*0050*/  LDC R4, c[0x0][0x360] ;  /* 0x0000d800ff047b82 */ /* 0x000e700000000800 */
[----:B------:R-:W4:Y:S01]  /*0060*/  LDC.64 R2, c[0x0][0x380] ;  /* 0x0000e000ff027b82 */ /* 0x000f220000000a00 */
[----:B-1----:R-:W-:-:S02]  /*0070*/  IMAD R0, R4, UR6, R4 ;  /* 0x0000000604007c24 */ /* 0x002fc4000f8e0204 */
[----:B0-----:R-:W-:-:S03]  /*0080*/  IMAD R5, R4, UR6, R15 ;  /* 0x0000000604057c24 */ /* 0x001fc6000f8e020f */
[----:B--2---:R-:W-:Y:S02]  /*0090*/  IADD3 R7, PT, PT, R15, UR7, -R0 ;  /* 0x000000070f077c10 */ /* 0x004fe4000fffe800 */
[C---:B------:R-:W-:Y:S01]  /*00a0*/  ISETP.GE.AND P1, PT, R5.reuse, UR7, PT ;  /* 0x0000000705007c0c */ /* 0x040fe2000bf26270 */
[----:B----4-:R-:W-:Y:S01]  /*00b0*/  IMAD.WIDE R4, R5, 0x4, R2 ;  /* 0x0000000405047825 */ /* 0x010fe200078e0202 */
[----:B------:R-:W-:-:S03]  /*00c0*/  ISETP.GE.AND P0, PT, R7, UR7, PT ;  /* 0x0000000707007c0c */ /* 0x000fc6000bf06270 */
[C---:B------:R-:W-:Y:S01]  /*00d0*/  IMAD.WIDE.U32 R2, R7.reuse, 0x4, R2 ;  /* 0x0000000407027825 */ /* 0x040fe200078e0002 */
[----:B------:R-:W-:-:S07]  /*00e0*/  ISETP.GT.AND P0, PT, R7, -0x1, !P0 ;  /* 0xffffffff0700780c */ /* 0x000fce0004704270 */
[----:B---3--:R-:W2:Y:S06]  /*00f0*/  @!P1 LDG.E R0, desc[UR4][R4.64] ;  /* 0x0000000404009981 */ /* 0x008eac000c1e1900 */
[----:B------:R-:W3:Y:S01]  /*0100*/  @P0 LDG.E R8, desc[UR4][R2.64] ;  /* 0x0000000402080981 */ /* 0x000ee2000c1e1900 */
[----:B------:R-:W0:Y:S01]  /*0110*/  S2UR UR7, SR_CgaCtaId ;  /* 0x00000000000779c3 */ /* 0x000e220000008800 */
[----:B------:R-:W-:Y:S02]  /*0120*/  UMOV UR6, 0x400 ;  /* 0x0000040000067882 */ /* 0x000fe40000000000 */
[----:B------:R-:W-:-:S02]  /*0130*/  @!P1 IMAD.U32 R6, RZ, RZ, UR6 ;  /* 0x00000006ff069e24 */ /* 0x000fc4000f8e00ff */
[----:B0-----:R-:W-:-:S05]  /*0140*/  @!P1 IMAD.U32 R13, RZ, RZ, UR7 ;  /* 0x00000007ff0d9e24 */ /* 0x001fca000f8e00ff */
[----:B------:R-:W-:Y:S01]  /*0150*/  @!P1 LEA R7, R13, R6, 0x18 ;  /* 0x000000060d079211 */ /* 0x000fe200078ec0ff */
[----:B------:R-:W-:Y:S01]  /*0160*/  @P1 IMAD.U32 R13, RZ, RZ, UR7 ;  /* 0x00000007ff0d1e24 */ /* 0x000fe2000f8e00ff */
[----:B------:R-:W-:-:S04]  /*0170*/  @P1 MOV R6, UR6 ;  /* 0x0000000600061c02 */ /* 0x000fc80008000f00 */
[C---:B------:R-:W-:Y:S01]  /*0180*/  @P0 IADD3 R9, PT, PT, R6.reuse, 0x400, RZ ;  /* 0x0000040006090810 */ /* 0x040fe20007ffe0ff */
[----:B------:R-:W-:-:S03]  /*0190*/  @!P0 VIADD R12, R6, 0x400 ;  /* 0x00000400060c8836 */ /* 0x000fc60000000000 */
[----:B------:R-:W-:Y:S02]  /*01a0*/  @P0 LEA R10, R13, R9, 0x18 ;  /* 0x000000090d0a0211 */ /* 0x000fe400078ec0ff */
[----:B------:R-:W-:Y:S02]  /*01b0*/  @!P1 LEA R9, R15, R7, 0x2 ;  /* 0x000000070f099211 */ /* 0x000fe400078e10ff */
[----:B------:R-:W-:Y:S01]  /*01c0*/  @P1 LEA R7, R13, R6, 0x18 ;  /* 0x000000060d071211 */ /* 0x000fe200078ec0ff */
[----:B------:R-:W-:Y:S01]  /*01d0*/  @P0 IMAD R11, R15, 0x4, R10 ;  /* 0x000000040f0b0824 */ /* 0x000fe200078e020a */
[----:B------:R-:W-:Y:S02]  /*01e0*/  @!P0 LEA R10, R13, R12, 0x18 ;  /* 0x0000000c0d0a8211 */ /* 0x000fe400078ec0ff */
[----:B------:R-:W-:-:S03]  /*01f0*/  @P1 LEA R6, R15, R7, 0x2 ;  /* 0x000000070f061211 */ /* 0x000fc600078e10ff */
[C-C-:B------:R-:W-:Y:S02]  /*0200*/  @!P0 IMAD R12, R15.reuse, 0x4, R10.reuse ;  /* 0x000000040f0c8824 */ /* 0x140fe400078e020a */
[----:B------:R-:W-:Y:S01]  /*0210*/  @!P1 IMAD R10, R15, -0x4, R10 ;  /* 0xfffffffc0f0a9824 */ /* 0x000fe200078e020a */
[----:B--2---:R-:W-:Y:S04]  /*0220*/  @!P1 STS [R9], R0 ;  /* 0x0000000009009388 */ /* 0x004fe80000000800 */
[----:B------:R-:W-:Y:S04]  /*0230*/  @P1 STS [R6], RZ ;  /* 0x000000ff06001388 */ /* 0x000fe80000000800 */
[----:B---3--:R-:W-:Y:S04]  /*0240*/  @P0 STS [R11], R8 ;  /* 0x000000080b000388 */ /* 0x008fe80000000800 */
[----:B------:R-:W-:Y:S01]  /*0250*/  @!P0 STS [R12], RZ ;  /* 0x000000ff0c008388 */ /* 0x000fe20000000800 */
[----:B------:R-:W-:Y:S06]  /*0260*/  BAR.SYNC.DEFER_BLOCKING 0x0 ;  /* 0x0000000000007b1d */ /* 0x000fec0000010000 */
[----:B------:R-:W0:Y:S04]  /*0270*/  @!P1 LDS R13, [R10+0x3fc] ;  /* 0x0003fc000a0d9984 */ /* 0x000e280000000800 */
[----:B0-----:R0:W-:Y:S01]  /*0280*/  @!P1 STG.E desc[UR4][R4.64], R13 ;  /* 0x0000000d04009986 */ /* 0x0011e2000c101904 */
[----:B------:R-:W-:Y:S05]  /*0290*/  @!P0 EXIT ;  /* 0x000000000000894d */ /* 0x000fea0003800000 */
[----:B------:R-:W-:-:S06]  /*02a0*/  IMAD R7, R15, -0x4, R7 ;  /* 0xfffffffc0f077824 */ /* 0x000fcc00078e0207 */
[----:B------:R-:W1:Y:S04]  /*02b0*/  LDS R7, [R7+0x3fc] ;  /* 0x0003fc0007077984 */ /* 0x000e680000000800 */
[----:B-1----:R-:W-:Y:S01]  /*02c0*/  STG.E desc[UR4][R2.64], R7 ;  /* 0x0000000702007986 */ /* 0x002fe2000c101904 */
[----:B------:R-:W-:Y:S05]  /*02d0*/  EXIT ;  /* 0x000000000000794d */ /* 0x000fea0003800000 */
.L_x_0:
[----:B------:R-:W-:-:S00]  /*02e0*/  BRA `(.L_x_0) ;  /* 0xfffffffc00fc7947 */ /* 0x000fc0000383ffff */
[----:B------:R-:W-:-:S00]  /*02f0*/  NOP ;  /* 0x0000000000007918 */ /* 0x000fc00000000000 */
        /* <DEDUP_REMOVED lines=8> */
.L_x_1:


//--------------------- .nv.shared._Z13reverse_arrayPfi --------------------------
	.section	.nv.shared._Z13reverse_arrayPfi,"aw",@nobits
	.sectionflags	@""
	.align	4
.nv.shared._Z13reverse_arrayPfi:
	.zero		3072


//--------------------- .nv.shared.reserved.0     --------------------------
	.section	.nv.shared.reserved.0,"aw",@nobits
	.weak		__nv_reservedSMEM_offset_0_alias
	.size		__nv_reservedSMEM_offset_0_alias, 0, 64
	.other		__nv_reservedSMEM_offset_0_alias,@"STO_CUDA_RESERVED_SHARED STV_DEFAULT"
__nv_reservedSMEM_offset_0_alias:
	.zero		0
	.zero		64


//--------------------- .nv.constant0._Z13reverse_arrayPfi --------------------------
	.section	.nv.constant0._Z13reverse_arrayPfi,"a",@progbits
	.sectionflags	@""
	.align	4
.nv.constant0._Z13reverse_arrayPfi:
	.zero		908


//--------------------- SYMBOLS --------------------------

	.type		.nv.reservedSmem.offset0,@object
	.size		.nv.reservedSmem.offset0,0x4
	.type		.nv.reservedSmem.cap,@object
	.size		.nv.reservedSmem.cap,0x4
